//
// Generated by NVIDIA NVVM Compiler
//
// Compiler Build ID: CL-36424714
// Cuda compilation tools, release 13.0, V13.0.88
// Based on NVVM 20.0.0
//

.version 9.0
.target sm_100
.address_size 64

	// .globl	_Z6matAddPiS_S_

.visible .entry _Z6matAddPiS_S_(
	.param .u64 .ptr .align 1 _Z6matAddPiS_S__param_0,
	.param .u64 .ptr .align 1 _Z6matAddPiS_S__param_1,
	.param .u64 .ptr .align 1 _Z6matAddPiS_S__param_2
)
{
	.reg .b32 	%r<8>;
	.reg .b64 	%rd<11>;

	ld.param.u64 	%rd1, [_Z6matAddPiS_S__param_0];
	ld.param.u64 	%rd2, [_Z6matAddPiS_S__param_1];
	ld.param.u64 	%rd3, [_Z6matAddPiS_S__param_2];
	cvta.to.global.u64 	%rd4, %rd3;
	cvta.to.global.u64 	%rd5, %rd2;
	cvta.to.global.u64 	%rd6, %rd1;
	mov.u32 	%r1, %ctaid.x;
	mov.u32 	%r2, %nctaid.y;
	mov.u32 	%r3, %ctaid.y;
	mad.lo.s32 	%r4, %r1, %r2, %r3;
	mul.wide.s32 	%rd7, %r4, 4;
	add.s64 	%rd8, %rd6, %rd7;
	ld.global.u32 	%r5, [%rd8];
	add.s64 	%rd9, %rd5, %rd7;
	ld.global.u32 	%r6, [%rd9];
	add.s32 	%r7, %r6, %r5;
	add.s64 	%rd10, %rd4, %rd7;
	st.global.u32 	[%rd10], %r7;
	ret;

}


// ===== COMPILED SASS (sm_100) =====

	.target	sm_100

	.elftype	@"ET_EXEC"


//--------------------- .note.nv.tkinfo           --------------------------
	.section	.note.nv.tkinfo,"",@"SHT_NOTE"
	.sectionflags	@"SHF_NOTE_NV_TKINFO"
	.tkinfo
        /*0018*/ 	.word	0x00000002
        /*0030*/ 	.string	""
        /*0030*/ 	.string	"ptxas"
        /*0030*/ 	.string	"Cuda compilation tools, release 13.0, V13.0.88"
        /*0030*/ 	.string	"Build cuda_13.0.r13.0/compiler.36424714_0"
        /*0030*/ 	.string	"-arch sm_100 -m 64 "



//--------------------- .note.nv.cuinfo           --------------------------
	.section	.note.nv.cuinfo,"",@"SHT_NOTE"
	.sectionflags	@"SHF_NOTE_NV_CUINFO"
        /*0018*/ 	.short	0x0002
        /*001a*/ 	.short	0x0064
        /*001c*/ 	.short	0x0082
	.zero		2


//--------------------- .nv.info                  --------------------------
	.section	.nv.info,"",@"SHT_CUDA_INFO"
	.align	4


	//----- nvinfo : EIATTR_REGCOUNT
	.align		4
        /*0000*/ 	.byte	0x04, 0x2f
        /*0002*/ 	.short	(.L_1 - .L_0)
	.align		4
.L_0:
        /*0004*/ 	.word	index@(_Z6matAddPiS_S_)
        /*0008*/ 	.word	0x0000000c


	//----- nvinfo : EIATTR_FRAME_SIZE
	.align		4
.L_1:
        /*000c*/ 	.byte	0x04, 0x11
        /*000e*/ 	.short	(.L_3 - .L_2)
	.align		4
.L_2:
        /*0010*/ 	.word	index@(_Z6matAddPiS_S_)
        /*0014*/ 	.word	0x00000000


	//----- nvinfo : EIATTR_MIN_STACK_SIZE
	.align		4
.L_3:
        /*0018*/ 	.byte	0x04, 0x12
        /*001a*/ 	.short	(.L_5 - .L_4)
	.align		4
.L_4:
        /*001c*/ 	.word	index@(_Z6matAddPiS_S_)
        /*0020*/ 	.word	0x00000000
.L_5:


//--------------------- .nv.compat                --------------------------
	.section	.nv.compat,"",@"SHT_CUDA_COMPAT_INFO"
	.align	4
        /*0000*/ 	.byte	0x02, 0x09, 0x00, 0x00, 0x02, 0x02, 0x01, 0x00, 0x02, 0x05, 0x05, 0x00, 0x03, 0x07, 0x01, 0x01
        /*0010*/ 	.byte	0x02, 0x03, 0x00, 0x00, 0x02, 0x06, 0x01, 0x00, 0x04, 0x0b, 0x08, 0x00, 0x09, 0x00, 0x00, 0x00
        /*0020*/ 	.byte	0x00, 0x00, 0x00, 0x00


//--------------------- .nv.info._Z6matAddPiS_S_  --------------------------
	.section	.nv.info._Z6matAddPiS_S_,"",@"SHT_CUDA_INFO"
	.sectionflags	@""
	.align	4


	//----- nvinfo : EIATTR_CUDA_API_VERSION
	.align		4
        /*0000*/ 	.byte	0x04, 0x37
        /*0002*/ 	.short	(.L_7 - .L_6)
.L_6:
        /*0004*/ 	.word	0x00000082


	//----- nvinfo : EIATTR_KPARAM_INFO
	.align		4
.L_7:
        /*0008*/ 	.byte	0x04, 0x17
        /*000a*/ 	.short	(.L_9 - .L_8)
.L_8:
        /*000c*/ 	.word	0x00000000
        /*0010*/ 	.short	0x0002
        /*0012*/ 	.short	0x0010
        /*0014*/ 	.byte	0x00, 0xf5, 0x21, 0x00


	//----- nvinfo : EIATTR_KPARAM_INFO
	.align		4
.L_9:
        /*0018*/ 	.byte	0x04, 0x17
        /*001a*/ 	.short	(.L_11 - .L_10)
.L_10:
        /*001c*/ 	.word	0x00000000
        /*0020*/ 	.short	0x0001
        /*0022*/ 	.short	0x0008
        /*0024*/ 	.byte	0x00, 0xf5, 0x21, 0x00


	//----- nvinfo : EIATTR_KPARAM_INFO
	.align		4
.L_11:
        /*0028*/ 	.byte	0x04, 0x17
        /*002a*/ 	.short	(.L_13 - .L_12)
.L_12:
        /*002c*/ 	.word	0x00000000
        /*0030*/ 	.short	0x0000
        /*0032*/ 	.short	0x0000
        /*0034*/ 	.byte	0x00, 0xf5, 0x21, 0x00


	//----- nvinfo : EIATTR_SPARSE_MMA_MASK
	.align		4
.L_13:
        /*0038*/ 	.byte	0x03, 0x50
        /*003a*/ 	.short	0x0000


	//----- nvinfo : EIATTR_MAXREG_COUNT
	.align		4
        /*003c*/ 	.byte	0x03, 0x1b
        /*003e*/ 	.short	0x00ff


	//----- nvinfo : EIATTR_MERCURY_ISA_VERSION
	.align		4
        /*0040*/ 	.byte	0x03, 0x5f
        /*0042*/ 	.short	0x0101


	//----- nvinfo : EIATTR_VRC_CTA_INIT_COUNT
	.align		4
        /*0044*/ 	.byte	0x02, 0x4a
	.zero		1
	.zero		1


	//----- nvinfo : EIATTR_EXIT_INSTR_OFFSETS
	.align		4
        /*0048*/ 	.byte	0x04, 0x1c
        /*004a*/ 	.short	(.L_15 - .L_14)


	//   ....[0]....
.L_14:
        /*004c*/ 	.word	0x00000100


	//----- nvinfo : EIATTR_CBANK_PARAM_SIZE
	.align		4
.L_15:
        /*0050*/ 	.byte	0x03, 0x19
        /*0052*/ 	.short	0x0018


	//----- nvinfo : EIATTR_PARAM_CBANK
	.align		4
        /*0054*/ 	.byte	0x04, 0x0a
        /*0056*/ 	.short	(.L_17 - .L_16)
	.align		4
.L_16:
        /*0058*/ 	.word	index@(.nv.constant0._Z6matAddPiS_S_)
        /*005c*/ 	.short	0x0380
        /*005e*/ 	.short	0x0018


	//----- nvinfo : EIATTR_SW_WAR
	.align		4
.L_17:
        /*0060*/ 	.byte	0x04, 0x36
        /*0062*/ 	.short	(.L_19 - .L_18)
.L_18:
        /*0064*/ 	.word	0x00000008
.L_19:


//--------------------- .nv.callgraph             --------------------------
	.section	.nv.callgraph,"",@"SHT_CUDA_CALLGRAPH"
	.align	4
	.sectionentsize	8
	.align		4
        /*0000*/ 	.word	0x00000000
	.align		4
        /*0004*/ 	.word	0xffffffff
	.align		4
        /*0008*/ 	.word	0x00000000
	.align		4
        /*000c*/ 	.word	0xfffffffe
	.align		4
        /*0010*/ 	.word	0x00000000
	.align		4
        /*0014*/ 	.word	0xfffffffd
	.align		4
        /*0018*/ 	.word	0x00000000
	.align		4
        /*001c*/ 	.word	0xfffffffc


//--------------------- .text._Z6matAddPiS_S_     --------------------------
	.section	.text._Z6matAddPiS_S_,"ax",@progbits
	.align	128
        .global         _Z6matAddPiS_S_
        .type           _Z6matAddPiS_S_,@function
        .size           _Z6matAddPiS_S_,(.L_x_1 - _Z6matAddPiS_S_)
        .other          _Z6matAddPiS_S_,@"STO_CUDA_ENTRY STV_DEFAULT"
_Z6matAddPiS_S_:
.text._Z6matAddPiS_S_:
[----:B------:R-:W-:Y:S01]  /*0000*/  LDC R1, c[0x0][0x37c] ;  /* 0x0000df00ff017b82 */ /* 0x000fe20000000800 */
[----:B------:R-:W0:Y:S07]  /*0010*/  S2R R0, SR_CTAID.Y ;  /* 0x0000000000007919 */ /* 0x000e2e0000002600 */
[----:B------:R-:W0:Y:S01]  /*0020*/  S2UR UR6, SR_CTAID.X ;  /* 0x00000000000679c3 */ /* 0x000e220000002500 */
[----:B------:R-:W1:Y:S07]  /*0030*/  LDCU.64 UR4, c[0x0][0x358] ;  /* 0x00006b00ff0477ac */ /* 0x000e6e0008000a00 */
[----:B------:R-:W0:Y:S08]  /*0040*/  LDC R9, c[0x0][0x374] ;  /* 0x0000dd00ff097b82 */ /* 0x000e300000000800 */
[----:B------:R-:W2:Y:S08]  /*0050*/  LDC.64 R2, c[0x0][0x380] ;  /* 0x0000e000ff027b82 */ /* 0x000eb00000000a00 */
[----:B------:R-:W3:Y:S01]  /*0060*/  LDC.64 R4, c[0x0][0x388] ;  /* 0x0000e200ff047b82 */ /* 0x000ee20000000a00 */
[----:B0-----:R-:W-:-:S07]  /*0070*/  IMAD R9, R9, UR6, R0 ;  /* 0x0000000609097c24 */ /* 0x001fce000f8e0200 */
[----:B------:R-:W0:Y:S01]  /*0080*/  LDC.64 R6, c[0x0][0x390] ;  /* 0x0000e400ff067b82 */ /* 0x000e220000000a00 */
[----:B--2---:R-:W-:-:S06]  /*0090*/  IMAD.WIDE R2, R9, 0x4, R2 ;  /* 0x0000000409027825 */ /* 0x004fcc00078e0202 */
[----:B-1----:R-:W2:Y:S01]  /*00a0*/  LDG.E R2, desc[UR4][R2.64] ;  /* 0x0000000402027981 */ /* 0x002ea2000c1e1900 */
[----:B---3--:R-:W-:-:S06]  /*00b0*/  IMAD.WIDE R4, R9, 0x4, R4 ;  /* 0x0000000409047825 */ /* 0x008fcc00078e0204 */
[----:B------:R-:W2:Y:S01]  /*00c0*/  LDG.E R5, desc[UR4][R4.64] ;  /* 0x0000000404057981 */ /* 0x000ea2000c1e1900 */
[----:B0-----:R-:W-:Y:S01]  /*00d0*/  IMAD.WIDE R6, R9, 0x4, R6 ;  /* 0x0000000409067825 */ /* 0x001fe200078e0206 */
[----:B--2---:R-:W-:-:S05]  /*00e0*/  IADD3 R9, PT, PT, R2, R5, RZ ;  /* 0x0000000502097210 */ /* 0x004fca0007ffe0ff */
[----:B------:R-:W-:Y:S01]  /*00f0*/  STG.E desc[UR4][R6.64], R9 ;  /* 0x0000000906007986 */ /* 0x000fe2000c101904 */
[----:B------:R-:W-:Y:S05]  /*0100*/  EXIT ;  /* 0x000000000000794d */ /* 0x000fea0003800000 */
.L_x_0:
[----:B------:R-:W-:-:S00]  /*0110*/  BRA `(.L_x_0) ;  /* 0xfffffffc00fc7947 */ /* 0x000fc0000383ffff */
[----:B------:R-:W-:-:S00]  /*0120*/  NOP ;  /* 0x0000000000007918 */ /* 0x000fc00000000000 */
        /* <DEDUP_REMOVED lines=13> */
.L_x_1:


//--------------------- .nv.shared.reserved.0     --------------------------
	.section	.nv.shared.reserved.0,"aw",@nobits
	.weak		__nv_reservedSMEM_offset_0_alias
	.size		__nv_reservedSMEM_offset_0_alias, 0, 64
	.other		__nv_reservedSMEM_offset_0_alias,@"STO_CUDA_RESERVED_SHARED STV_DEFAULT"
__nv_reservedSMEM_offset_0_alias:
	.zero		0
	.zero		64


//--------------------- .nv.constant0._Z6matAddPiS_S_ --------------------------
	.section	.nv.constant0._Z6matAddPiS_S_,"a",@progbits
	.sectionflags	@""
	.align	4
.nv.constant0._Z6matAddPiS_S_:
	.zero		920


//--------------------- SYMBOLS --------------------------

	.type		.nv.reservedSmem.offset0,@object
	.size		.nv.reservedSmem.offset0,0x4
